







.version 5.0
.target sm_61
.address_size 64


.global .align 8 .b8 _ZTVSt9basic_iosIcSt11char_traitsIcEE[32];
.global .align 8 .b8 _ZTTSo[8];
.global .align 8 .b8 _ZTVSt15basic_streambufIcSt11char_traitsIcEE[128];
.global .align 8 .b8 _ZTVNSt7__cxx1115basic_stringbufIcSt11char_traitsIcESaIcEEE[128];
.global .align 8 .b8 _ZTTNSt7__cxx1119basic_ostringstreamIcSt11char_traitsIcESaIcEEE[8];
.global .align 8 .b8 _ZTVN10__cxxabiv119__pointer_type_infoE[8];
.global .align 8 .b8 _ZTVN10__cxxabiv120__function_type_infoE[8];
.global .align 8 .b8 _ZTVN10__cxxabiv117__class_type_infoE[8];
.global .align 8 .b8 _ZTVN10__cxxabiv120__si_class_type_infoE[8];
.global .align 8 .b8 _ZTVSt9exception[40];
.global .align 8 .b8 _ZTVN3c105ErrorE[40];
.global .align 8 .b8 _ZTVN3c1020intrusive_ptr_targetE[40];
.global .align 8 .b8 _ZTVN3c1011StorageImplE[40];
.global .align 8 .b8 _ZTVN6caffe28OperatorINS_11CUDAContextEEE[136];
.global .align 8 .b8 _ZTVN6caffe26SeluOpIfNS_11CUDAContextEEE[136];
.global .align 8 .b8 _ZTVN6caffe214SeluGradientOpIfNS_11CUDAContextEEE[136];

.visible .entry _ZN6caffe266_GLOBAL__N__42_tmpxft_00005fe9_00000000_7_selu_op_cpp1_ii_e12a833a10SeluKernelIfEEviPKT_PS2_S2_S2_(
.param .u32 _ZN6caffe266_GLOBAL__N__42_tmpxft_00005fe9_00000000_7_selu_op_cpp1_ii_e12a833a10SeluKernelIfEEviPKT_PS2_S2_S2__param_0,
.param .u64 _ZN6caffe266_GLOBAL__N__42_tmpxft_00005fe9_00000000_7_selu_op_cpp1_ii_e12a833a10SeluKernelIfEEviPKT_PS2_S2_S2__param_1,
.param .u64 _ZN6caffe266_GLOBAL__N__42_tmpxft_00005fe9_00000000_7_selu_op_cpp1_ii_e12a833a10SeluKernelIfEEviPKT_PS2_S2_S2__param_2,
.param .f32 _ZN6caffe266_GLOBAL__N__42_tmpxft_00005fe9_00000000_7_selu_op_cpp1_ii_e12a833a10SeluKernelIfEEviPKT_PS2_S2_S2__param_3,
.param .f32 _ZN6caffe266_GLOBAL__N__42_tmpxft_00005fe9_00000000_7_selu_op_cpp1_ii_e12a833a10SeluKernelIfEEviPKT_PS2_S2_S2__param_4
)
{
.reg .pred %p<4>;
.reg .f32 %f<11>;
.reg .b32 %r<7>;
.reg .b64 %rd<15>;


ld.param.u64 %rd8, [_ZN6caffe266_GLOBAL__N__42_tmpxft_00005fe9_00000000_7_selu_op_cpp1_ii_e12a833a10SeluKernelIfEEviPKT_PS2_S2_S2__param_1];
ld.param.u64 %rd9, [_ZN6caffe266_GLOBAL__N__42_tmpxft_00005fe9_00000000_7_selu_op_cpp1_ii_e12a833a10SeluKernelIfEEviPKT_PS2_S2_S2__param_2];
ld.param.f32 %f4, [_ZN6caffe266_GLOBAL__N__42_tmpxft_00005fe9_00000000_7_selu_op_cpp1_ii_e12a833a10SeluKernelIfEEviPKT_PS2_S2_S2__param_3];
ld.param.f32 %f5, [_ZN6caffe266_GLOBAL__N__42_tmpxft_00005fe9_00000000_7_selu_op_cpp1_ii_e12a833a10SeluKernelIfEEviPKT_PS2_S2_S2__param_4];
mov.u32 %r1, %ntid.x;
mov.u32 %r2, %ctaid.x;
mov.u32 %r3, %tid.x;
mad.lo.s32 %r4, %r1, %r2, %r3;
cvt.u64.u32	%rd14, %r4;
ld.param.s32 %rd2, [_ZN6caffe266_GLOBAL__N__42_tmpxft_00005fe9_00000000_7_selu_op_cpp1_ii_e12a833a10SeluKernelIfEEviPKT_PS2_S2_S2__param_0];
setp.ge.u64	%p1, %rd14, %rd2;
@%p1 bra BB0_5;

cvta.to.global.u64 %rd3, %rd9;
cvta.to.global.u64 %rd4, %rd8;
mov.u32 %r5, %nctaid.x;
mul.lo.s32 %r6, %r5, %r1;
cvt.u64.u32	%rd5, %r6;

BB0_2:
shl.b64 %rd10, %rd14, 2;
add.s64 %rd11, %rd4, %rd10;
ld.global.f32 %f10, [%rd11];
setp.gt.f32	%p2, %f10, 0f00000000;
@%p2 bra BB0_4;

mul.f32 %f6, %f10, 0f3FB8AA3B;
ex2.approx.f32 %f7, %f6;
mul.f32 %f8, %f7, %f4;
sub.f32 %f10, %f8, %f4;

BB0_4:
add.s64 %rd13, %rd3, %rd10;
mul.f32 %f9, %f10, %f5;
st.global.f32 [%rd13], %f9;
add.s64 %rd14, %rd5, %rd14;
setp.lt.u64	%p3, %rd14, %rd2;
@%p3 bra BB0_2;

BB0_5:
ret;
}


.visible .entry _ZN6caffe266_GLOBAL__N__42_tmpxft_00005fe9_00000000_7_selu_op_cpp1_ii_e12a833a18SeluGradientKernelIfEEviPKT_S4_PS2_S2_S2_(
.param .u32 _ZN6caffe266_GLOBAL__N__42_tmpxft_00005fe9_00000000_7_selu_op_cpp1_ii_e12a833a18SeluGradientKernelIfEEviPKT_S4_PS2_S2_S2__param_0,
.param .u64 _ZN6caffe266_GLOBAL__N__42_tmpxft_00005fe9_00000000_7_selu_op_cpp1_ii_e12a833a18SeluGradientKernelIfEEviPKT_S4_PS2_S2_S2__param_1,
.param .u64 _ZN6caffe266_GLOBAL__N__42_tmpxft_00005fe9_00000000_7_selu_op_cpp1_ii_e12a833a18SeluGradientKernelIfEEviPKT_S4_PS2_S2_S2__param_2,
.param .u64 _ZN6caffe266_GLOBAL__N__42_tmpxft_00005fe9_00000000_7_selu_op_cpp1_ii_e12a833a18SeluGradientKernelIfEEviPKT_S4_PS2_S2_S2__param_3,
.param .f32 _ZN6caffe266_GLOBAL__N__42_tmpxft_00005fe9_00000000_7_selu_op_cpp1_ii_e12a833a18SeluGradientKernelIfEEviPKT_S4_PS2_S2_S2__param_4,
.param .f32 _ZN6caffe266_GLOBAL__N__42_tmpxft_00005fe9_00000000_7_selu_op_cpp1_ii_e12a833a18SeluGradientKernelIfEEviPKT_S4_PS2_S2_S2__param_5
)
{
.reg .pred %p<4>;
.reg .f32 %f<9>;
.reg .b32 %r<7>;
.reg .b64 %rd<17>;


ld.param.u64 %rd9, [_ZN6caffe266_GLOBAL__N__42_tmpxft_00005fe9_00000000_7_selu_op_cpp1_ii_e12a833a18SeluGradientKernelIfEEviPKT_S4_PS2_S2_S2__param_1];
ld.param.u64 %rd10, [_ZN6caffe266_GLOBAL__N__42_tmpxft_00005fe9_00000000_7_selu_op_cpp1_ii_e12a833a18SeluGradientKernelIfEEviPKT_S4_PS2_S2_S2__param_2];
ld.param.u64 %rd11, [_ZN6caffe266_GLOBAL__N__42_tmpxft_00005fe9_00000000_7_selu_op_cpp1_ii_e12a833a18SeluGradientKernelIfEEviPKT_S4_PS2_S2_S2__param_3];
ld.param.f32 %f2, [_ZN6caffe266_GLOBAL__N__42_tmpxft_00005fe9_00000000_7_selu_op_cpp1_ii_e12a833a18SeluGradientKernelIfEEviPKT_S4_PS2_S2_S2__param_4];
ld.param.f32 %f3, [_ZN6caffe266_GLOBAL__N__42_tmpxft_00005fe9_00000000_7_selu_op_cpp1_ii_e12a833a18SeluGradientKernelIfEEviPKT_S4_PS2_S2_S2__param_5];
mov.u32 %r1, %ntid.x;
mov.u32 %r2, %ctaid.x;
mov.u32 %r3, %tid.x;
mad.lo.s32 %r4, %r1, %r2, %r3;
cvt.u64.u32	%rd16, %r4;
ld.param.s32 %rd2, [_ZN6caffe266_GLOBAL__N__42_tmpxft_00005fe9_00000000_7_selu_op_cpp1_ii_e12a833a18SeluGradientKernelIfEEviPKT_S4_PS2_S2_S2__param_0];
setp.ge.u64	%p1, %rd16, %rd2;
@%p1 bra BB1_3;

cvta.to.global.u64 %rd3, %rd11;
cvta.to.global.u64 %rd4, %rd10;
cvta.to.global.u64 %rd5, %rd9;
mul.f32 %f1, %f2, %f3;
mov.u32 %r5, %nctaid.x;
mul.lo.s32 %r6, %r5, %r1;
cvt.u64.u32	%rd6, %r6;

BB1_2:
shl.b64 %rd12, %rd16, 2;
add.s64 %rd13, %rd5, %rd12;
ld.global.f32 %f4, [%rd13];
setp.gt.f32	%p2, %f4, 0f00000000;
add.f32 %f5, %f1, %f4;
selp.f32	%f6, %f3, %f5, %p2;
add.s64 %rd14, %rd4, %rd12;
ld.global.f32 %f7, [%rd14];
mul.f32 %f8, %f7, %f6;
add.s64 %rd15, %rd3, %rd12;
st.global.f32 [%rd15], %f8;
add.s64 %rd16, %rd6, %rd16;
setp.lt.u64	%p3, %rd16, %rd2;
@%p3 bra BB1_2;

BB1_3:
ret;
}




// ===== COMPILED SASS (sm_100) =====

	.target	sm_100

	.elftype	@"ET_EXEC"


//--------------------- .note.nv.tkinfo           --------------------------
	.section	.note.nv.tkinfo,"",@"SHT_NOTE"
	.sectionflags	@"SHF_NOTE_NV_TKINFO"
	.tkinfo
        /*0018*/ 	.word	0x00000002
        /*0030*/ 	.string	""
        /*0030*/ 	.string	"ptxas"
        /*0030*/ 	.string	"Cuda compilation tools, release 13.0, V13.0.88"
        /*0030*/ 	.string	"Build cuda_13.0.r13.0/compiler.36424714_0"
        /*0030*/ 	.string	"-arch sm_100 "



//--------------------- .note.nv.cuinfo           --------------------------
	.section	.note.nv.cuinfo,"",@"SHT_NOTE"
	.sectionflags	@"SHF_NOTE_NV_CUINFO"
        /*0018*/ 	.short	0x0002
        /*001a*/ 	.short	0x003d
        /*001c*/ 	.short	0x0082
	.zero		2


//--------------------- .nv.info                  --------------------------
	.section	.nv.info,"",@"SHT_CUDA_INFO"
	.align	4


	//----- nvinfo : EIATTR_REGCOUNT
	.align		4
        /*0000*/ 	.byte	0x04, 0x2f
        /*0002*/ 	.short	(.L_17 - .L_16)
	.align		4
.L_16:
        /*0004*/ 	.word	index@(_ZN6caffe266_GLOBAL__N__42_tmpxft_00005fe9_00000000_7_selu_op_cpp1_ii_e12a833a10SeluKernelIfEEviPKT_PS2_S2_S2_)
        /*0008*/ 	.word	0x0000000c


	//----- nvinfo : EIATTR_FRAME_SIZE
	.align		4
.L_17:
        /*000c*/ 	.byte	0x04, 0x11
        /*000e*/ 	.short	(.L_19 - .L_18)
	.align		4
.L_18:
        /*0010*/ 	.word	index@(_ZN6caffe266_GLOBAL__N__42_tmpxft_00005fe9_00000000_7_selu_op_cpp1_ii_e12a833a10SeluKernelIfEEviPKT_PS2_S2_S2_)
        /*0014*/ 	.word	0x00000000


	//----- nvinfo : EIATTR_REGCOUNT
	.align		4
.L_19:
        /*0018*/ 	.byte	0x04, 0x2f
        /*001a*/ 	.short	(.L_21 - .L_20)
	.align		4
.L_20:
        /*001c*/ 	.word	index@(_ZN6caffe266_GLOBAL__N__42_tmpxft_00005fe9_00000000_7_selu_op_cpp1_ii_e12a833a18SeluGradientKernelIfEEviPKT_S4_PS2_S2_S2_)
        /*0020*/ 	.word	0x0000000e


	//----- nvinfo : EIATTR_FRAME_SIZE
	.align		4
.L_21:
        /*0024*/ 	.byte	0x04, 0x11
        /*0026*/ 	.short	(.L_23 - .L_22)
	.align		4
.L_22:
        /*0028*/ 	.word	index@(_ZN6caffe266_GLOBAL__N__42_tmpxft_00005fe9_00000000_7_selu_op_cpp1_ii_e12a833a18SeluGradientKernelIfEEviPKT_S4_PS2_S2_S2_)
        /*002c*/ 	.word	0x00000000


	//----- nvinfo : EIATTR_MIN_STACK_SIZE
	.align		4
.L_23:
        /*0030*/ 	.byte	0x04, 0x12
        /*0032*/ 	.short	(.L_25 - .L_24)
	.align		4
.L_24:
        /*0034*/ 	.word	index@(_ZN6caffe266_GLOBAL__N__42_tmpxft_00005fe9_00000000_7_selu_op_cpp1_ii_e12a833a18SeluGradientKernelIfEEviPKT_S4_PS2_S2_S2_)
        /*0038*/ 	.word	0x00000000


	//----- nvinfo : EIATTR_MIN_STACK_SIZE
	.align		4
.L_25:
        /*003c*/ 	.byte	0x04, 0x12
        /*003e*/ 	.short	(.L_27 - .L_26)
	.align		4
.L_26:
        /*0040*/ 	.word	index@(_ZN6caffe266_GLOBAL__N__42_tmpxft_00005fe9_00000000_7_selu_op_cpp1_ii_e12a833a10SeluKernelIfEEviPKT_PS2_S2_S2_)
        /*0044*/ 	.word	0x00000000
.L_27:


//--------------------- .nv.compat                --------------------------
	.section	.nv.compat,"",@"SHT_CUDA_COMPAT_INFO"
	.align	4
        /*0000*/ 	.byte	0x02, 0x09, 0x00, 0x00, 0x02, 0x02, 0x01, 0x00, 0x02, 0x05, 0x05, 0x00, 0x03, 0x07, 0x01, 0x01
        /*0010*/ 	.byte	0x02, 0x03, 0x00, 0x00, 0x02, 0x06, 0x01, 0x00, 0x04, 0x0b, 0x08, 0x00, 0x01, 0x00, 0x00, 0x00
        /*0020*/ 	.byte	0x00, 0x00, 0x00, 0x00


//--------------------- .nv.info._ZN6caffe266_GLOBAL__N__42_tmpxft_00005fe9_00000000_7_selu_op_cpp1_ii_e12a833a18SeluGradientKernelIfEEviPKT_S4_PS2_S2_S2_ --------------------------
	.section	.nv.info._ZN6caffe266_GLOBAL__N__42_tmpxft_00005fe9_00000000_7_selu_op_cpp1_ii_e12a833a18SeluGradientKernelIfEEviPKT_S4_PS2_S2_S2_,"",@"SHT_CUDA_INFO"
	.sectionflags	@""
	.align	4


	//----- nvinfo : EIATTR_CUDA_API_VERSION
	.align		4
        /*0000*/ 	.byte	0x04, 0x37
        /*0002*/ 	.short	(.L_29 - .L_28)
.L_28:
        /*0004*/ 	.word	0x00000082


	//----- nvinfo : EIATTR_KPARAM_INFO
	.align		4
.L_29:
        /*0008*/ 	.byte	0x04, 0x17
        /*000a*/ 	.short	(.L_31 - .L_30)
.L_30:
        /*000c*/ 	.word	0x00000000
        /*0010*/ 	.short	0x0005
        /*0012*/ 	.short	0x0024
        /*0014*/ 	.byte	0x00, 0xf0, 0x11, 0x00


	//----- nvinfo : EIATTR_KPARAM_INFO
	.align		4
.L_31:
        /*0018*/ 	.byte	0x04, 0x17
        /*001a*/ 	.short	(.L_33 - .L_32)
.L_32:
        /*001c*/ 	.word	0x00000000
        /*0020*/ 	.short	0x0004
        /*0022*/ 	.short	0x0020
        /*0024*/ 	.byte	0x00, 0xf0, 0x11, 0x00


	//----- nvinfo : EIATTR_KPARAM_INFO
	.align		4
.L_33:
        /*0028*/ 	.byte	0x04, 0x17
        /*002a*/ 	.short	(.L_35 - .L_34)
.L_34:
        /*002c*/ 	.word	0x00000000
        /*0030*/ 	.short	0x0003
        /*0032*/ 	.short	0x0018
        /*0034*/ 	.byte	0x00, 0xf0, 0x21, 0x00


	//----- nvinfo : EIATTR_KPARAM_INFO
	.align		4
.L_35:
        /*0038*/ 	.byte	0x04, 0x17
        /*003a*/ 	.short	(.L_37 - .L_36)
.L_36:
        /*003c*/ 	.word	0x00000000
        /*0040*/ 	.short	0x0002
        /*0042*/ 	.short	0x0010
        /*0044*/ 	.byte	0x00, 0xf0, 0x21, 0x00


	//----- nvinfo : EIATTR_KPARAM_INFO
	.align		4
.L_37:
        /*0048*/ 	.byte	0x04, 0x17
        /*004a*/ 	.short	(.L_39 - .L_38)
.L_38:
        /*004c*/ 	.word	0x00000000
        /*0050*/ 	.short	0x0001
        /*0052*/ 	.short	0x0008
        /*0054*/ 	.byte	0x00, 0xf0, 0x21, 0x00


	//----- nvinfo : EIATTR_KPARAM_INFO
	.align		4
.L_39:
        /*0058*/ 	.byte	0x04, 0x17
        /*005a*/ 	.short	(.L_41 - .L_40)
.L_40:
        /*005c*/ 	.word	0x00000000
        /*0060*/ 	.short	0x0000
        /*0062*/ 	.short	0x0000
        /*0064*/ 	.byte	0x00, 0xf0, 0x11, 0x00


	//----- nvinfo : EIATTR_SPARSE_MMA_MASK
	.align		4
.L_41:
        /*0068*/ 	.byte	0x03, 0x50
        /*006a*/ 	.short	0x0000


	//----- nvinfo : EIATTR_MAXREG_COUNT
	.align		4
        /*006c*/ 	.byte	0x03, 0x1b
        /*006e*/ 	.short	0x00ff


	//----- nvinfo : EIATTR_MERCURY_ISA_VERSION
	.align		4
        /*0070*/ 	.byte	0x03, 0x5f
        /*0072*/ 	.short	0x0101


	//----- nvinfo : EIATTR_VRC_CTA_INIT_COUNT
	.align		4
        /*0074*/ 	.byte	0x02, 0x4a
	.zero		1
	.zero		1


	//----- nvinfo : EIATTR_EXIT_INSTR_OFFSETS
	.align		4
        /*0078*/ 	.byte	0x04, 0x1c
        /*007a*/ 	.short	(.L_43 - .L_42)


	//   ....[0]....
.L_42:
        /*007c*/ 	.word	0x00000090


	//   ....[1]....
        /*0080*/ 	.word	0x00000240


	//----- nvinfo : EIATTR_CRS_STACK_SIZE
	.align		4
.L_43:
        /*0084*/ 	.byte	0x04, 0x1e
        /*0086*/ 	.short	(.L_45 - .L_44)
.L_44:
        /*0088*/ 	.word	0x00000000


	//----- nvinfo : EIATTR_CBANK_PARAM_SIZE
	.align		4
.L_45:
        /*008c*/ 	.byte	0x03, 0x19
        /*008e*/ 	.short	0x0028


	//----- nvinfo : EIATTR_PARAM_CBANK
	.align		4
        /*0090*/ 	.byte	0x04, 0x0a
        /*0092*/ 	.short	(.L_47 - .L_46)
	.align		4
.L_46:
        /*0094*/ 	.word	index@(.nv.constant0._ZN6caffe266_GLOBAL__N__42_tmpxft_00005fe9_00000000_7_selu_op_cpp1_ii_e12a833a18SeluGradientKernelIfEEviPKT_S4_PS2_S2_S2_)
        /*0098*/ 	.short	0x0380
        /*009a*/ 	.short	0x0028


	//----- nvinfo : EIATTR_SW_WAR
	.align		4
.L_47:
        /*009c*/ 	.byte	0x04, 0x36
        /*009e*/ 	.short	(.L_49 - .L_48)
.L_48:
        /*00a0*/ 	.word	0x00000008
.L_49:


//--------------------- .nv.info._ZN6caffe266_GLOBAL__N__42_tmpxft_00005fe9_00000000_7_selu_op_cpp1_ii_e12a833a10SeluKernelIfEEviPKT_PS2_S2_S2_ --------------------------
	.section	.nv.info._ZN6caffe266_GLOBAL__N__42_tmpxft_00005fe9_00000000_7_selu_op_cpp1_ii_e12a833a10SeluKernelIfEEviPKT_PS2_S2_S2_,"",@"SHT_CUDA_INFO"
	.sectionflags	@""
	.align	4


	//----- nvinfo : EIATTR_CUDA_API_VERSION
	.align		4
        /*0000*/ 	.byte	0x04, 0x37
        /*0002*/ 	.short	(.L_51 - .L_50)
.L_50:
        /*0004*/ 	.word	0x00000082


	//----- nvinfo : EIATTR_KPARAM_INFO
	.align		4
.L_51:
        /*0008*/ 	.byte	0x04, 0x17
        /*000a*/ 	.short	(.L_53 - .L_52)
.L_52:
        /*000c*/ 	.word	0x00000000
        /*0010*/ 	.short	0x0004
        /*0012*/ 	.short	0x001c
        /*0014*/ 	.byte	0x00, 0xf0, 0x11, 0x00


	//----- nvinfo : EIATTR_KPARAM_INFO
	.align		4
.L_53:
        /*0018*/ 	.byte	0x04, 0x17
        /*001a*/ 	.short	(.L_55 - .L_54)
.L_54:
        /*001c*/ 	.word	0x00000000
        /*0020*/ 	.short	0x0003
        /*0022*/ 	.short	0x0018
        /*0024*/ 	.byte	0x00, 0xf0, 0x11, 0x00


	//----- nvinfo : EIATTR_KPARAM_INFO
	.align		4
.L_55:
        /*0028*/ 	.byte	0x04, 0x17
        /*002a*/ 	.short	(.L_57 - .L_56)
.L_56:
        /*002c*/ 	.word	0x00000000
        /*0030*/ 	.short	0x0002
        /*0032*/ 	.short	0x0010
        /*0034*/ 	.byte	0x00, 0xf0, 0x21, 0x00


	//----- nvinfo : EIATTR_KPARAM_INFO
	.align		4
.L_57:
        /*0038*/ 	.byte	0x04, 0x17
        /*003a*/ 	.short	(.L_59 - .L_58)
.L_58:
        /*003c*/ 	.word	0x00000000
        /*0040*/ 	.short	0x0001
        /*0042*/ 	.short	0x0008
        /*0044*/ 	.byte	0x00, 0xf0, 0x21, 0x00


	//----- nvinfo : EIATTR_KPARAM_INFO
	.align		4
.L_59:
        /*0048*/ 	.byte	0x04, 0x17
        /*004a*/ 	.short	(.L_61 - .L_60)
.L_60:
        /*004c*/ 	.word	0x00000000
        /*0050*/ 	.short	0x0000
        /*0052*/ 	.short	0x0000
        /*0054*/ 	.byte	0x00, 0xf0, 0x11, 0x00


	//----- nvinfo : EIATTR_SPARSE_MMA_MASK
	.align		4
.L_61:
        /*0058*/ 	.byte	0x03, 0x50
        /*005a*/ 	.short	0x0000


	//----- nvinfo : EIATTR_MAXREG_COUNT
	.align		4
        /*005c*/ 	.byte	0x03, 0x1b
        /*005e*/ 	.short	0x00ff


	//----- nvinfo : EIATTR_MERCURY_ISA_VERSION
	.align		4
        /*0060*/ 	.byte	0x03, 0x5f
        /*0062*/ 	.short	0x0101


	//----- nvinfo : EIATTR_VRC_CTA_INIT_COUNT
	.align		4
        /*0064*/ 	.byte	0x02, 0x4a
	.zero		1
	.zero		1


	//----- nvinfo : EIATTR_EXIT_INSTR_OFFSETS
	.align		4
        /*0068*/ 	.byte	0x04, 0x1c
        /*006a*/ 	.short	(.L_63 - .L_62)


	//   ....[0]....
.L_62:
        /*006c*/ 	.word	0x00000090


	//   ....[1]....
        /*0070*/ 	.word	0x000002b0


	//----- nvinfo : EIATTR_CRS_STACK_SIZE
	.align		4
.L_63:
        /*0074*/ 	.byte	0x04, 0x1e
        /*0076*/ 	.short	(.L_65 - .L_64)
.L_64:
        /*0078*/ 	.word	0x00000000


	//----- nvinfo : EIATTR_CBANK_PARAM_SIZE
	.align		4
.L_65:
        /*007c*/ 	.byte	0x03, 0x19
        /*007e*/ 	.short	0x0020


	//----- nvinfo : EIATTR_PARAM_CBANK
	.align		4
        /*0080*/ 	.byte	0x04, 0x0a
        /*0082*/ 	.short	(.L_67 - .L_66)
	.align		4
.L_66:
        /*0084*/ 	.word	index@(.nv.constant0._ZN6caffe266_GLOBAL__N__42_tmpxft_00005fe9_00000000_7_selu_op_cpp1_ii_e12a833a10SeluKernelIfEEviPKT_PS2_S2_S2_)
        /*0088*/ 	.short	0x0380
        /*008a*/ 	.short	0x0020


	//----- nvinfo : EIATTR_SW_WAR
	.align		4
.L_67:
        /*008c*/ 	.byte	0x04, 0x36
        /*008e*/ 	.short	(.L_69 - .L_68)
.L_68:
        /*0090*/ 	.word	0x00000008
.L_69:


//--------------------- .nv.callgraph             --------------------------
	.section	.nv.callgraph,"",@"SHT_CUDA_CALLGRAPH"
	.align	4
	.sectionentsize	8
	.align		4
        /*0000*/ 	.word	0x00000000
	.align		4
        /*0004*/ 	.word	0xffffffff
	.align		4
        /*0008*/ 	.word	0x00000000
	.align		4
        /*000c*/ 	.word	0xfffffffe
	.align		4
        /*0010*/ 	.word	0x00000000
	.align		4
        /*0014*/ 	.word	0xfffffffd
	.align		4
        /*0018*/ 	.word	0x00000000
	.align		4
        /*001c*/ 	.word	0xfffffffc


//--------------------- .nv.constant4             --------------------------
	.section	.nv.constant4,"a",@progbits
	.align	8
	.align		8
.nv.constant4:
        /*0000*/ 	.dword	_ZTVSt9basic_iosIcSt11char_traitsIcEE
	.align		8
        /*0008*/ 	.dword	_ZTTSo
	.align		8
        /*0010*/ 	.dword	_ZTVSt15basic_streambufIcSt11char_traitsIcEE
	.align		8
        /*0018*/ 	.dword	_ZTVNSt7__cxx1115basic_stringbufIcSt11char_traitsIcESaIcEEE
	.align		8
        /*0020*/ 	.dword	_ZTTNSt7__cxx1119basic_ostringstreamIcSt11char_traitsIcESaIcEEE
	.align		8
        /*0028*/ 	.dword	_ZTVN10__cxxabiv119__pointer_type_infoE
	.align		8
        /*0030*/ 	.dword	_ZTVN10__cxxabiv120__function_type_infoE
	.align		8
        /*0038*/ 	.dword	_ZTVN10__cxxabiv117__class_type_infoE
	.align		8
        /*0040*/ 	.dword	_ZTVN10__cxxabiv120__si_class_type_infoE
	.align		8
        /*0048*/ 	.dword	_ZTVSt9exception
	.align		8
        /*0050*/ 	.dword	_ZTVN3c105ErrorE
	.align		8
        /*0058*/ 	.dword	_ZTVN3c1020intrusive_ptr_targetE
	.align		8
        /*0060*/ 	.dword	_ZTVN3c1011StorageImplE
	.align		8
        /*0068*/ 	.dword	_ZTVN6caffe28OperatorINS_11CUDAContextEEE
	.align		8
        /*0070*/ 	.dword	_ZTVN6caffe26SeluOpIfNS_11CUDAContextEEE
	.align		8
        /*0078*/ 	.dword	_ZTVN6caffe214SeluGradientOpIfNS_11CUDAContextEEE


//--------------------- .text._ZN6caffe266_GLOBAL__N__42_tmpxft_00005fe9_00000000_7_selu_op_cpp1_ii_e12a833a18SeluGradientKernelIfEEviPKT_S4_PS2_S2_S2_ --------------------------
	.section	.text._ZN6caffe266_GLOBAL__N__42_tmpxft_00005fe9_00000000_7_selu_op_cpp1_ii_e12a833a18SeluGradientKernelIfEEviPKT_S4_PS2_S2_S2_,"ax",@progbits
	.align	128
        .global         _ZN6caffe266_GLOBAL__N__42_tmpxft_00005fe9_00000000_7_selu_op_cpp1_ii_e12a833a18SeluGradientKernelIfEEviPKT_S4_PS2_S2_S2_
        .type           _ZN6caffe266_GLOBAL__N__42_tmpxft_00005fe9_00000000_7_selu_op_cpp1_ii_e12a833a18SeluGradientKernelIfEEviPKT_S4_PS2_S2_S2_,@function
        .size           _ZN6caffe266_GLOBAL__N__42_tmpxft_00005fe9_00000000_7_selu_op_cpp1_ii_e12a833a18SeluGradientKernelIfEEviPKT_S4_PS2_S2_S2_,(.L_x_4 - _ZN6caffe266_GLOBAL__N__42_tmpxft_00005fe9_00000000_7_selu_op_cpp1_ii_e12a833a18SeluGradientKernelIfEEviPKT_S4_PS2_S2_S2_)
        .other          _ZN6caffe266_GLOBAL__N__42_tmpxft_00005fe9_00000000_7_selu_op_cpp1_ii_e12a833a18SeluGradientKernelIfEEviPKT_S4_PS2_S2_S2_,@"STO_CUDA_ENTRY STV_DEFAULT"
_ZN6caffe266_GLOBAL__N__42_tmpxft_00005fe9_00000000_7_selu_op_cpp1_ii_e12a833a18SeluGradientKernelIfEEviPKT_S4_PS2_S2_S2_:
.text._ZN6caffe266_GLOBAL__N__42_tmpxft_00005fe9_00000000_7_selu_op_cpp1_ii_e12a833a18SeluGradientKernelIfEEviPKT_S4_PS2_S2_S2_:
[----:B------:R-:W-:Y:S01]  /*0000*/  LDC R1, c[0x0][0x37c] ;  /* 0x0000df00ff017b82 */ /* 0x000fe20000000800 */
[----:B------:R-:W0:Y:S01]  /*0010*/  S2R R0, SR_CTAID.X ;  /* 0x0000000000007919 */ /* 0x000e220000002500 */
[----:B------:R-:W0:Y:S01]  /*0020*/  LDCU UR4, c[0x0][0x360] ;  /* 0x00006c00ff0477ac */ /* 0x000e220008000800 */
[----:B------:R-:W0:Y:S01]  /*0030*/  S2R R3, SR_TID.X ;  /* 0x0000000000037919 */ /* 0x000e220000002100 */
[----:B------:R-:W1:Y:S02]  /*0040*/  LDCU UR9, c[0x0][0x380] ;  /* 0x00007000ff0977ac */ /* 0x000e640008000800 */
[----:B-1----:R-:W-:Y:S01]  /*0050*/  USHF.R.S32.HI UR8, URZ, 0x1f, UR9 ;  /* 0x0000001fff087899 */ /* 0x002fe20008011409 */
[----:B0-----:R-:W-:-:S05]  /*0060*/  IMAD R0, R0, UR4, R3 ;  /* 0x0000000400007c24 */ /* 0x001fca000f8e0203 */
[----:B------:R-:W-:-:S04]  /*0070*/  ISETP.GE.U32.AND P0, PT, R0, UR9, PT ;  /* 0x0000000900007c0c */ /* 0x000fc8000bf06070 */
[----:B------:R-:W-:-:S13]  /*0080*/  ISETP.GE.U32.AND.EX P0, PT, RZ, UR8, PT, P0 ;  /* 0x00000008ff007c0c */ /* 0x000fda000bf06100 */
[----:B------:R-:W-:Y:S05]  /*0090*/  @P0 EXIT ;  /* 0x000000000000094d */ /* 0x000fea0003800000 */
[----:B------:R-:W0:Y:S01]  /*00a0*/  LDCU UR5, c[0x0][0x370] ;  /* 0x00006e00ff0577ac */ /* 0x000e220008000800 */
[----:B------:R-:W-:Y:S01]  /*00b0*/  IMAD.MOV.U32 R11, RZ, RZ, RZ ;  /* 0x000000ffff0b7224 */ /* 0x000fe200078e00ff */
[----:B------:R-:W1:Y:S01]  /*00c0*/  LDCU.64 UR6, c[0x0][0x358] ;  /* 0x00006b00ff0677ac */ /* 0x000e620008000a00 */
[----:B------:R-:W2:Y:S01]  /*00d0*/  LDCU.64 UR10, c[0x0][0x388] ;  /* 0x00007100ff0a77ac */ /* 0x000ea20008000a00 */
[----:B------:R-:W3:Y:S01]  /*00e0*/  LDCU.128 UR12, c[0x0][0x390] ;  /* 0x00007200ff0c77ac */ /* 0x000ee20008000c00 */
[----:B0-----:R-:W-:-:S12]  /*00f0*/  UIMAD UR4, UR4, UR5, URZ ;  /* 0x00000005040472a4 */ /* 0x001fd8000f8e02ff */
.L_x_0:
[C---:B------:R-:W-:Y:S01]  /*0100*/  IMAD.SHL.U32 R6, R0.reuse, 0x4, RZ ;  /* 0x0000000400067824 */ /* 0x040fe200078e00ff */
[----:B------:R-:W-:Y:S01]  /*0110*/  SHF.L.U64.HI R7, R0, 0x2, R11 ;  /* 0x0000000200077819 */ /* 0x000fe2000001020b */
[----:B------:R-:W0:Y:S03]  /*0120*/  LDC.64 R8, c[0x0][0x3a0] ;  /* 0x0000e800ff087b82 */ /* 0x000e260000000a00 */
[----:B--2---:R-:W-:-:S04]  /*0130*/  IADD3 R2, P0, PT, R6, UR10, RZ ;  /* 0x0000000a06027c10 */ /* 0x004fc8000ff1e0ff */
[----:B------:R-:W-:-:S06]  /*0140*/  IADD3.X R3, PT, PT, R7, UR11, RZ, P0, !PT ;  /* 0x0000000b07037c10 */ /* 0x000fcc00087fe4ff */
[----:B-1----:R-:W2:Y:S01]  /*0150*/  LDG.E R3, desc[UR6][R2.64] ;  /* 0x0000000602037981 */ /* 0x002ea2000c1e1900 */
[----:B---3--:R-:W-:-:S04]  /*0160*/  IADD3 R4, P0, PT, R6, UR12, RZ ;  /* 0x0000000c06047c10 */ /* 0x008fc8000ff1e0ff */
[----:B------:R-:W-:-:S05]  /*0170*/  IADD3.X R5, PT, PT, R7, UR13, RZ, P0, !PT ;  /* 0x0000000d07057c10 */ /* 0x000fca00087fe4ff */
[----:B------:R-:W3:Y:S01]  /*0180*/  LDG.E R4, desc[UR6][R4.64] ;  /* 0x0000000604047981 */ /* 0x000ee2000c1e1900 */
[----:B------:R-:W-:-:S04]  /*0190*/  IADD3 R6, P1, PT, R6, UR14, RZ ;  /* 0x0000000e06067c10 */ /* 0x000fc8000ff3e0ff */
[----:B------:R-:W-:Y:S02]  /*01a0*/  IADD3.X R7, PT, PT, R7, UR15, RZ, P1, !PT ;  /* 0x0000000f07077c10 */ /* 0x000fe40008ffe4ff */
[----:B--2---:R-:W-:-:S13]  /*01b0*/  FSETP.GT.AND P0, PT, R3, RZ, PT ;  /* 0x000000ff0300720b */ /* 0x004fda0003f04000 */
[----:B0-----:R-:W-:Y:S01]  /*01c0*/  @!P0 FFMA R9, R8, R9, R3 ;  /* 0x0000000908098223 */ /* 0x001fe20000000003 */
[----:B------:R-:W-:-:S03]  /*01d0*/  IADD3 R0, P0, PT, R0, UR4, RZ ;  /* 0x0000000400007c10 */ /* 0x000fc6000ff1e0ff */
[----:B---3--:R-:W-:Y:S02]  /*01e0*/  FMUL R9, R9, R4 ;  /* 0x0000000409097220 */ /* 0x008fe40000400000 */
[----:B------:R-:W-:Y:S01]  /*01f0*/  IMAD.X R11, RZ, RZ, R11, P0 ;  /* 0x000000ffff0b7224 */ /* 0x000fe200000e060b */
[----:B------:R-:W-:Y:S02]  /*0200*/  ISETP.GE.U32.AND P0, PT, R0, UR9, PT ;  /* 0x0000000900007c0c */ /* 0x000fe4000bf06070 */
[----:B------:R0:W-:Y:S02]  /*0210*/  STG.E desc[UR6][R6.64], R9 ;  /* 0x0000000906007986 */ /* 0x0001e4000c101906 */
[----:B------:R-:W-:-:S13]  /*0220*/  ISETP.GE.U32.AND.EX P0, PT, R11, UR8, PT, P0 ;  /* 0x000000080b007c0c */ /* 0x000fda000bf06100 */
[----:B0-----:R-:W-:Y:S05]  /*0230*/  @!P0 BRA `(.L_x_0) ;  /* 0xfffffffc00b08947 */ /* 0x001fea000383ffff */
[----:B------:R-:W-:Y:S05]  /*0240*/  EXIT ;  /* 0x000000000000794d */ /* 0x000fea0003800000 */
.L_x_1:
[----:B------:R-:W-:-:S00]  /*0250*/  BRA `(.L_x_1) ;  /* 0xfffffffc00fc7947 */ /* 0x000fc0000383ffff */
[----:B------:R-:W-:-:S00]  /*0260*/  NOP ;  /* 0x0000000000007918 */ /* 0x000fc00000000000 */
        /* <DEDUP_REMOVED lines=9> */
.L_x_4:


//--------------------- .text._ZN6caffe266_GLOBAL__N__42_tmpxft_00005fe9_00000000_7_selu_op_cpp1_ii_e12a833a10SeluKernelIfEEviPKT_PS2_S2_S2_ --------------------------
	.section	.text._ZN6caffe266_GLOBAL__N__42_tmpxft_00005fe9_00000000_7_selu_op_cpp1_ii_e12a833a10SeluKernelIfEEviPKT_PS2_S2_S2_,"ax",@progbits
	.align	128
        .global         _ZN6caffe266_GLOBAL__N__42_tmpxft_00005fe9_00000000_7_selu_op_cpp1_ii_e12a833a10SeluKernelIfEEviPKT_PS2_S2_S2_
        .type           _ZN6caffe266_GLOBAL__N__42_tmpxft_00005fe9_00000000_7_selu_op_cpp1_ii_e12a833a10SeluKernelIfEEviPKT_PS2_S2_S2_,@function
        .size           _ZN6caffe266_GLOBAL__N__42_tmpxft_00005fe9_00000000_7_selu_op_cpp1_ii_e12a833a10SeluKernelIfEEviPKT_PS2_S2_S2_,(.L_x_5 - _ZN6caffe266_GLOBAL__N__42_tmpxft_00005fe9_00000000_7_selu_op_cpp1_ii_e12a833a10SeluKernelIfEEviPKT_PS2_S2_S2_)
        .other          _ZN6caffe266_GLOBAL__N__42_tmpxft_00005fe9_00000000_7_selu_op_cpp1_ii_e12a833a10SeluKernelIfEEviPKT_PS2_S2_S2_,@"STO_CUDA_ENTRY STV_DEFAULT"
_ZN6caffe266_GLOBAL__N__42_tmpxft_00005fe9_00000000_7_selu_op_cpp1_ii_e12a833a10SeluKernelIfEEviPKT_PS2_S2_S2_:
.text._ZN6caffe266_GLOBAL__N__42_tmpxft_00005fe9_00000000_7_selu_op_cpp1_ii_e12a833a10SeluKernelIfEEviPKT_PS2_S2_S2_:
        /* <DEDUP_REMOVED lines=11> */
[----:B------:R-:W-:Y:S02]  /*00b0*/  IMAD.MOV.U32 R6, RZ, RZ, R0 ;  /* 0x000000ffff067224 */ /* 0x000fe400078e0000 */
[----:B------:R-:W-:Y:S01]  /*00c0*/  IMAD.MOV.U32 R7, RZ, RZ, RZ ;  /* 0x000000ffff077224 */ /* 0x000fe200078e00ff */
[----:B------:R-:W1:Y:S01]  /*00d0*/  LDCU.64 UR6, c[0x0][0x358] ;  /* 0x00006b00ff0677ac */ /* 0x000e620008000a00 */
[----:B------:R-:W2:Y:S01]  /*00e0*/  LDCU UR14, c[0x0][0x380] ;  /* 0x00007000ff0e77ac */ /* 0x000ea20008000800 */
[----:B------:R-:W3:Y:S01]  /*00f0*/  LDCU UR9, c[0x0][0x39c] ;  /* 0x00007380ff0977ac */ /* 0x000ee20008000800 */
[----:B------:R-:W4:Y:S01]  /*0100*/  LDCU.64 UR10, c[0x0][0x388] ;  /* 0x00007100ff0a77ac */ /* 0x000f220008000a00 */
[----:B------:R-:W1:Y:S01]  /*0110*/  LDCU.64 UR12, c[0x0][0x390] ;  /* 0x00007200ff0c77ac */ /* 0x000e620008000a00 */
[----:B0-----:R-:W-:-:S12]  /*0120*/  UIMAD UR4, UR4, UR5, URZ ;  /* 0x00000005040472a4 */ /* 0x001fd8000f8e02ff */
.L_x_2:
[C---:B------:R-:W-:Y:S01]  /*0130*/  IMAD.SHL.U32 R4, R6.reuse, 0x4, RZ ;  /* 0x0000000406047824 */ /* 0x040fe200078e00ff */
[----:B------:R-:W-:-:S04]  /*0140*/  SHF.L.U64.HI R9, R6, 0x2, R7 ;  /* 0x0000000206097819 */ /* 0x000fc80000010207 */
[----:B----4-:R-:W-:-:S04]  /*0150*/  IADD3 R2, P0, PT, R4, UR10, RZ ;  /* 0x0000000a04027c10 */ /* 0x010fc8000ff1e0ff */
[----:B------:R-:W-:-:S05]  /*0160*/  IADD3.X R3, PT, PT, R9, UR11, RZ, P0, !PT ;  /* 0x0000000b09037c10 */ /* 0x000fca00087fe4ff */
[----:B-1----:R-:W4:Y:S01]  /*0170*/  LDG.E R2, desc[UR6][R2.64] ;  /* 0x0000000602027981 */ /* 0x002f22000c1e1900 */
[----:B------:R-:W-:Y:S02]  /*0180*/  PLOP3.LUT P0, PT, PT, PT, PT, 0x80, 0x8 ;  /* 0x000000000008781c */ /* 0x000fe40003f0f070 */
[----:B----4-:R-:W-:-:S13]  /*0190*/  FSETP.GT.AND P1, PT, R2, RZ, PT ;  /* 0x000000ff0200720b */ /* 0x010fda0003f24000 */
[----:B------:R-:W-:Y:S01]  /*01a0*/  @!P1 FMUL R0, R2, 1.4426950216293334961 ;  /* 0x3fb8aa3b02009820 */ /* 0x000fe20000400000 */
[----:B------:R-:W0:Y:S04]  /*01b0*/  @!P1 LDC R8, c[0x0][0x398] ;  /* 0x0000e600ff089b82 */ /* 0x000e280000000800 */
[----:B------:R-:W-:-:S04]  /*01c0*/  @!P1 FSETP.GEU.AND P2, PT, R0, -126, PT ;  /* 0xc2fc00000000980b */ /* 0x000fc80003f4e000 */
[----:B------:R-:W-:-:S13]  /*01d0*/  @!P1 PLOP3.LUT P0, PT, P2, PT, PT, 0x80, 0x8 ;  /* 0x000000000008981c */ /* 0x000fda000170f070 */
[----:B------:R-:W-:-:S04]  /*01e0*/  @!P0 FMUL R0, R0, 0.5 ;  /* 0x3f00000000008820 */ /* 0x000fc80000400000 */
[----:B------:R-:W1:Y:S02]  /*01f0*/  @!P1 MUFU.EX2 R5, R0 ;  /* 0x0000000000059308 */ /* 0x000e640000000800 */
[----:B-1----:R-:W-:Y:S01]  /*0200*/  @!P0 FMUL R5, R5, R5 ;  /* 0x0000000505058220 */ /* 0x002fe20000400000 */
[----:B------:R-:W-:-:S03]  /*0210*/  IADD3 R4, P0, PT, R4, UR12, RZ ;  /* 0x0000000c04047c10 */ /* 0x000fc6000ff1e0ff */
[----:B0-----:R-:W-:Y:S01]  /*0220*/  @!P1 FFMA R2, R5, R8, -R8 ;  /* 0x0000000805029223 */ /* 0x001fe20000000808 */
[----:B------:R-:W-:Y:S02]  /*0230*/  IADD3.X R5, PT, PT, R9, UR13, RZ, P0, !PT ;  /* 0x0000000d09057c10 */ /* 0x000fe400087fe4ff */
[----:B------:R-:W-:Y:S01]  /*0240*/  IADD3 R6, P0, PT, R6, UR4, RZ ;  /* 0x0000000406067c10 */ /* 0x000fe2000ff1e0ff */
[----:B---3--:R-:W-:-:S04]  /*0250*/  FMUL R3, R2, UR9 ;  /* 0x0000000902037c20 */ /* 0x008fc80008400000 */
[----:B------:R-:W-:Y:S01]  /*0260*/  IMAD.X R7, RZ, RZ, R7, P0 ;  /* 0x000000ffff077224 */ /* 0x000fe200000e0607 */
[----:B------:R0:W-:Y:S01]  /*0270*/  STG.E desc[UR6][R4.64], R3 ;  /* 0x0000000304007986 */ /* 0x0001e2000c101906 */
[----:B--2---:R-:W-:-:S04]  /*0280*/  ISETP.GE.U32.AND P0, PT, R6, UR14, PT ;  /* 0x0000000e06007c0c */ /* 0x004fc8000bf06070 */
[----:B------:R-:W-:-:S13]  /*0290*/  ISETP.GE.U32.AND.EX P0, PT, R7, UR8, PT, P0 ;  /* 0x0000000807007c0c */ /* 0x000fda000bf06100 */
[----:B0-----:R-:W-:Y:S05]  /*02a0*/  @!P0 BRA `(.L_x_2) ;  /* 0xfffffffc00a08947 */ /* 0x001fea000383ffff */
[----:B------:R-:W-:Y:S05]  /*02b0*/  EXIT ;  /* 0x000000000000794d */ /* 0x000fea0003800000 */
.L_x_3:
        /* <DEDUP_REMOVED lines=12> */
.L_x_5:


//--------------------- .nv.shared.reserved.0     --------------------------
	.section	.nv.shared.reserved.0,"aw",@nobits
	.weak		__nv_reservedSMEM_offset_0_alias
	.size		__nv_reservedSMEM_offset_0_alias, 0, 64
	.other		__nv_reservedSMEM_offset_0_alias,@"STO_CUDA_RESERVED_SHARED STV_DEFAULT"
__nv_reservedSMEM_offset_0_alias:
	.zero		0
	.zero		64


//--------------------- .nv.global                --------------------------
	.section	.nv.global,"aw",@nobits
	.align	8
.nv.global:
	.type		_ZTVN10__cxxabiv120__function_type_infoE,@object
	.size		_ZTVN10__cxxabiv120__function_type_infoE,(_ZTVN10__cxxabiv120__si_class_type_infoE - _ZTVN10__cxxabiv120__function_type_infoE)
_ZTVN10__cxxabiv120__function_type_infoE:
	.zero		8
	.type		_ZTVN10__cxxabiv120__si_class_type_infoE,@object
	.size		_ZTVN10__cxxabiv120__si_class_type_infoE,(_ZTTNSt7__cxx1119basic_ostringstreamIcSt11char_traitsIcESaIcEEE - _ZTVN10__cxxabiv120__si_class_type_infoE)
_ZTVN10__cxxabiv120__si_class_type_infoE:
	.zero		8
	.type		_ZTTNSt7__cxx1119basic_ostringstreamIcSt11char_traitsIcESaIcEEE,@object
	.size		_ZTTNSt7__cxx1119basic_ostringstreamIcSt11char_traitsIcESaIcEEE,(_ZTVN10__cxxabiv117__class_type_infoE - _ZTTNSt7__cxx1119basic_ostringstreamIcSt11char_traitsIcESaIcEEE)
_ZTTNSt7__cxx1119basic_ostringstreamIcSt11char_traitsIcESaIcEEE:
	.zero		8
	.type		_ZTVN10__cxxabiv117__class_type_infoE,@object
	.size		_ZTVN10__cxxabiv117__class_type_infoE,(_ZTTSo - _ZTVN10__cxxabiv117__class_type_infoE)
_ZTVN10__cxxabiv117__class_type_infoE:
	.zero		8
	.type		_ZTTSo,@object
	.size		_ZTTSo,(_ZTVN10__cxxabiv119__pointer_type_infoE - _ZTTSo)
_ZTTSo:
	.zero		8
	.type		_ZTVN10__cxxabiv119__pointer_type_infoE,@object
	.size		_ZTVN10__cxxabiv119__pointer_type_infoE,(_ZTVSt9basic_iosIcSt11char_traitsIcEE - _ZTVN10__cxxabiv119__pointer_type_infoE)
_ZTVN10__cxxabiv119__pointer_type_infoE:
	.zero		8
	.type		_ZTVSt9basic_iosIcSt11char_traitsIcEE,@object
	.size		_ZTVSt9basic_iosIcSt11char_traitsIcEE,(_ZTVN3c105ErrorE - _ZTVSt9basic_iosIcSt11char_traitsIcEE)
_ZTVSt9basic_iosIcSt11char_traitsIcEE:
	.zero		32
	.type		_ZTVN3c105ErrorE,@object
	.size		_ZTVN3c105ErrorE,(_ZTVN3c1011StorageImplE - _ZTVN3c105ErrorE)
_ZTVN3c105ErrorE:
	.zero		40
	.type		_ZTVN3c1011StorageImplE,@object
	.size		_ZTVN3c1011StorageImplE,(_ZTVN3c1020intrusive_ptr_targetE - _ZTVN3c1011StorageImplE)
_ZTVN3c1011StorageImplE:
	.zero		40
	.type		_ZTVN3c1020intrusive_ptr_targetE,@object
	.size		_ZTVN3c1020intrusive_ptr_targetE,(_ZTVSt9exception - _ZTVN3c1020intrusive_ptr_targetE)
_ZTVN3c1020intrusive_ptr_targetE:
	.zero		40
	.type		_ZTVSt9exception,@object
	.size		_ZTVSt9exception,(_ZTVSt15basic_streambufIcSt11char_traitsIcEE - _ZTVSt9exception)
_ZTVSt9exception:
	.zero		40
	.type		_ZTVSt15basic_streambufIcSt11char_traitsIcEE,@object
	.size		_ZTVSt15basic_streambufIcSt11char_traitsIcEE,(_ZTVNSt7__cxx1115basic_stringbufIcSt11char_traitsIcESaIcEEE - _ZTVSt15basic_streambufIcSt11char_traitsIcEE)
_ZTVSt15basic_streambufIcSt11char_traitsIcEE:
	.zero		128
	.type		_ZTVNSt7__cxx1115basic_stringbufIcSt11char_traitsIcESaIcEEE,@object
	.size		_ZTVNSt7__cxx1115basic_stringbufIcSt11char_traitsIcESaIcEEE,(_ZTVN6caffe26SeluOpIfNS_11CUDAContextEEE - _ZTVNSt7__cxx1115basic_stringbufIcSt11char_traitsIcESaIcEEE)
_ZTVNSt7__cxx1115basic_stringbufIcSt11char_traitsIcESaIcEEE:
	.zero		128
	.type		_ZTVN6caffe26SeluOpIfNS_11CUDAContextEEE,@object
	.size		_ZTVN6caffe26SeluOpIfNS_11CUDAContextEEE,(_ZTVN6caffe214SeluGradientOpIfNS_11CUDAContextEEE - _ZTVN6caffe26SeluOpIfNS_11CUDAContextEEE)
_ZTVN6caffe26SeluOpIfNS_11CUDAContextEEE:
	.zero		136
	.type		_ZTVN6caffe214SeluGradientOpIfNS_11CUDAContextEEE,@object
	.size		_ZTVN6caffe214SeluGradientOpIfNS_11CUDAContextEEE,(_ZTVN6caffe28OperatorINS_11CUDAContextEEE - _ZTVN6caffe214SeluGradientOpIfNS_11CUDAContextEEE)
_ZTVN6caffe214SeluGradientOpIfNS_11CUDAContextEEE:
	.zero		136
	.type		_ZTVN6caffe28OperatorINS_11CUDAContextEEE,@object
	.size		_ZTVN6caffe28OperatorINS_11CUDAContextEEE,(.L_13 - _ZTVN6caffe28OperatorINS_11CUDAContextEEE)
_ZTVN6caffe28OperatorINS_11CUDAContextEEE:
	.zero		136
.L_13:


//--------------------- .nv.constant0._ZN6caffe266_GLOBAL__N__42_tmpxft_00005fe9_00000000_7_selu_op_cpp1_ii_e12a833a18SeluGradientKernelIfEEviPKT_S4_PS2_S2_S2_ --------------------------
	.section	.nv.constant0._ZN6caffe266_GLOBAL__N__42_tmpxft_00005fe9_00000000_7_selu_op_cpp1_ii_e12a833a18SeluGradientKernelIfEEviPKT_S4_PS2_S2_S2_,"a",@progbits
	.sectionflags	@""
	.align	4
.nv.constant0._ZN6caffe266_GLOBAL__N__42_tmpxft_00005fe9_00000000_7_selu_op_cpp1_ii_e12a833a18SeluGradientKernelIfEEviPKT_S4_PS2_S2_S2_:
	.zero		936


//--------------------- .nv.constant0._ZN6caffe266_GLOBAL__N__42_tmpxft_00005fe9_00000000_7_selu_op_cpp1_ii_e12a833a10SeluKernelIfEEviPKT_PS2_S2_S2_ --------------------------
	.section	.nv.constant0._ZN6caffe266_GLOBAL__N__42_tmpxft_00005fe9_00000000_7_selu_op_cpp1_ii_e12a833a10SeluKernelIfEEviPKT_PS2_S2_S2_,"a",@progbits
	.sectionflags	@""
	.align	4
.nv.constant0._ZN6caffe266_GLOBAL__N__42_tmpxft_00005fe9_00000000_7_selu_op_cpp1_ii_e12a833a10SeluKernelIfEEviPKT_PS2_S2_S2_:
	.zero		928


//--------------------- SYMBOLS --------------------------

	.type		.nv.reservedSmem.offset0,@object
	.size		.nv.reservedSmem.offset0,0x4
